//
// Generated by NVIDIA NVVM Compiler
//
// Compiler Build ID: CL-36424714
// Cuda compilation tools, release 13.0, V13.0.88
// Based on NVVM 20.0.0
//

.version 9.0
.target sm_100
.address_size 64

	// .globl	_Z12scale_kernelPffi

.visible .entry _Z12scale_kernelPffi(
	.param .u64 .ptr .align 1 _Z12scale_kernelPffi_param_0,
	.param .f32 _Z12scale_kernelPffi_param_1,
	.param .u32 _Z12scale_kernelPffi_param_2
)
{
	.reg .pred 	%p<2>;
	.reg .b32 	%r<6>;
	.reg .b32 	%f<4>;
	.reg .b64 	%rd<5>;

	ld.param.u64 	%rd1, [_Z12scale_kernelPffi_param_0];
	ld.param.f32 	%f1, [_Z12scale_kernelPffi_param_1];
	ld.param.u32 	%r2, [_Z12scale_kernelPffi_param_2];
	mov.u32 	%r3, %ctaid.x;
	mov.u32 	%r4, %ntid.x;
	mov.u32 	%r5, %tid.x;
	mad.lo.s32 	%r1, %r3, %r4, %r5;
	setp.ge.s32 	%p1, %r1, %r2;
	@%p1 bra 	$L__BB0_2;
	cvta.to.global.u64 	%rd2, %rd1;
	mul.wide.s32 	%rd3, %r1, 4;
	add.s64 	%rd4, %rd2, %rd3;
	ld.global.f32 	%f2, [%rd4];
	mul.f32 	%f3, %f1, %f2;
	st.global.f32 	[%rd4], %f3;
$L__BB0_2:
	ret;

}


// ===== COMPILED SASS (sm_100) =====

	.target	sm_100

	.elftype	@"ET_EXEC"


//--------------------- .note.nv.tkinfo           --------------------------
	.section	.note.nv.tkinfo,"",@"SHT_NOTE"
	.sectionflags	@"SHF_NOTE_NV_TKINFO"
	.tkinfo
        /*0018*/ 	.word	0x00000002
        /*0030*/ 	.string	""
        /*0030*/ 	.string	"ptxas"
        /*0030*/ 	.string	"Cuda compilation tools, release 13.0, V13.0.88"
        /*0030*/ 	.string	"Build cuda_13.0.r13.0/compiler.36424714_0"
        /*0030*/ 	.string	"-arch sm_100 -m 64 "



//--------------------- .note.nv.cuinfo           --------------------------
	.section	.note.nv.cuinfo,"",@"SHT_NOTE"
	.sectionflags	@"SHF_NOTE_NV_CUINFO"
        /*0018*/ 	.short	0x0002
        /*001a*/ 	.short	0x0064
        /*001c*/ 	.short	0x0082
	.zero		2


//--------------------- .nv.info                  --------------------------
	.section	.nv.info,"",@"SHT_CUDA_INFO"
	.align	4


	//----- nvinfo : EIATTR_REGCOUNT
	.align		4
        /*0000*/ 	.byte	0x04, 0x2f
        /*0002*/ 	.short	(.L_1 - .L_0)
	.align		4
.L_0:
        /*0004*/ 	.word	index@(_Z12scale_kernelPffi)
        /*0008*/ 	.word	0x00000008


	//----- nvinfo : EIATTR_FRAME_SIZE
	.align		4
.L_1:
        /*000c*/ 	.byte	0x04, 0x11
        /*000e*/ 	.short	(.L_3 - .L_2)
	.align		4
.L_2:
        /*0010*/ 	.word	index@(_Z12scale_kernelPffi)
        /*0014*/ 	.word	0x00000000


	//----- nvinfo : EIATTR_MIN_STACK_SIZE
	.align		4
.L_3:
        /*0018*/ 	.byte	0x04, 0x12
        /*001a*/ 	.short	(.L_5 - .L_4)
	.align		4
.L_4:
        /*001c*/ 	.word	index@(_Z12scale_kernelPffi)
        /*0020*/ 	.word	0x00000000
.L_5:


//--------------------- .nv.compat                --------------------------
	.section	.nv.compat,"",@"SHT_CUDA_COMPAT_INFO"
	.align	4
        /*0000*/ 	.byte	0x02, 0x09, 0x00, 0x00, 0x02, 0x02, 0x01, 0x00, 0x02, 0x05, 0x05, 0x00, 0x03, 0x07, 0x01, 0x01
        /*0010*/ 	.byte	0x02, 0x03, 0x00, 0x00, 0x02, 0x06, 0x01, 0x00, 0x04, 0x0b, 0x08, 0x00, 0x09, 0x00, 0x00, 0x00
        /*0020*/ 	.byte	0x00, 0x00, 0x00, 0x00


//--------------------- .nv.info._Z12scale_kernelPffi --------------------------
	.section	.nv.info._Z12scale_kernelPffi,"",@"SHT_CUDA_INFO"
	.sectionflags	@""
	.align	4


	//----- nvinfo : EIATTR_CUDA_API_VERSION
	.align		4
        /*0000*/ 	.byte	0x04, 0x37
        /*0002*/ 	.short	(.L_7 - .L_6)
.L_6:
        /*0004*/ 	.word	0x00000082


	//----- nvinfo : EIATTR_KPARAM_INFO
	.align		4
.L_7:
        /*0008*/ 	.byte	0x04, 0x17
        /*000a*/ 	.short	(.L_9 - .L_8)
.L_8:
        /*000c*/ 	.word	0x00000000
        /*0010*/ 	.short	0x0002
        /*0012*/ 	.short	0x000c
        /*0014*/ 	.byte	0x00, 0xf0, 0x11, 0x00


	//----- nvinfo : EIATTR_KPARAM_INFO
	.align		4
.L_9:
        /*0018*/ 	.byte	0x04, 0x17
        /*001a*/ 	.short	(.L_11 - .L_10)
.L_10:
        /*001c*/ 	.word	0x00000000
        /*0020*/ 	.short	0x0001
        /*0022*/ 	.short	0x0008
        /*0024*/ 	.byte	0x00, 0xf0, 0x11, 0x00


	//----- nvinfo : EIATTR_KPARAM_INFO
	.align		4
.L_11:
        /*0028*/ 	.byte	0x04, 0x17
        /*002a*/ 	.short	(.L_13 - .L_12)
.L_12:
        /*002c*/ 	.word	0x00000000
        /*0030*/ 	.short	0x0000
        /*0032*/ 	.short	0x0000
        /*0034*/ 	.byte	0x00, 0xf5, 0x21, 0x00


	//----- nvinfo : EIATTR_SPARSE_MMA_MASK
	.align		4
.L_13:
        /*0038*/ 	.byte	0x03, 0x50
        /*003a*/ 	.short	0x0000


	//----- nvinfo : EIATTR_MAXREG_COUNT
	.align		4
        /*003c*/ 	.byte	0x03, 0x1b
        /*003e*/ 	.short	0x00ff


	//----- nvinfo : EIATTR_MERCURY_ISA_VERSION
	.align		4
        /*0040*/ 	.byte	0x03, 0x5f
        /*0042*/ 	.short	0x0101


	//----- nvinfo : EIATTR_VRC_CTA_INIT_COUNT
	.align		4
        /*0044*/ 	.byte	0x02, 0x4a
	.zero		1
	.zero		1


	//----- nvinfo : EIATTR_EXIT_INSTR_OFFSETS
	.align		4
        /*0048*/ 	.byte	0x04, 0x1c
        /*004a*/ 	.short	(.L_15 - .L_14)


	//   ....[0]....
.L_14:
        /*004c*/ 	.word	0x00000070


	//   ....[1]....
        /*0050*/ 	.word	0x000000f0


	//----- nvinfo : EIATTR_CBANK_PARAM_SIZE
	.align		4
.L_15:
        /*0054*/ 	.byte	0x03, 0x19
        /*0056*/ 	.short	0x0010


	//----- nvinfo : EIATTR_PARAM_CBANK
	.align		4
        /*0058*/ 	.byte	0x04, 0x0a
        /*005a*/ 	.short	(.L_17 - .L_16)
	.align		4
.L_16:
        /*005c*/ 	.word	index@(.nv.constant0._Z12scale_kernelPffi)
        /*0060*/ 	.short	0x0380
        /*0062*/ 	.short	0x0010


	//----- nvinfo : EIATTR_SW_WAR
	.align		4
.L_17:
        /*0064*/ 	.byte	0x04, 0x36
        /*0066*/ 	.short	(.L_19 - .L_18)
.L_18:
        /*0068*/ 	.word	0x00000008
.L_19:


//--------------------- .nv.callgraph             --------------------------
	.section	.nv.callgraph,"",@"SHT_CUDA_CALLGRAPH"
	.align	4
	.sectionentsize	8
	.align		4
        /*0000*/ 	.word	0x00000000
	.align		4
        /*0004*/ 	.word	0xffffffff
	.align		4
        /*0008*/ 	.word	0x00000000
	.align		4
        /*000c*/ 	.word	0xfffffffe
	.align		4
        /*0010*/ 	.word	0x00000000
	.align		4
        /*0014*/ 	.word	0xfffffffd
	.align		4
        /*0018*/ 	.word	0x00000000
	.align		4
        /*001c*/ 	.word	0xfffffffc


//--------------------- .text._Z12scale_kernelPffi --------------------------
	.section	.text._Z12scale_kernelPffi,"ax",@progbits
	.align	128
        .global         _Z12scale_kernelPffi
        .type           _Z12scale_kernelPffi,@function
        .size           _Z12scale_kernelPffi,(.L_x_1 - _Z12scale_kernelPffi)
        .other          _Z12scale_kernelPffi,@"STO_CUDA_ENTRY STV_DEFAULT"
_Z12scale_kernelPffi:
.text._Z12scale_kernelPffi:
[----:B------:R-:W-:Y:S01]  /*0000*/  LDC R1, c[0x0][0x37c] ;  /* 0x0000df00ff017b82 */ /* 0x000fe20000000800 */
[----:B------:R-:W0:Y:S07]  /*0010*/  S2R R0, SR_TID.X ;  /* 0x0000000000007919 */ /* 0x000e2e0000002100 */
[----:B------:R-:W0:Y:S01]  /*0020*/  S2UR UR4, SR_CTAID.X ;  /* 0x00000000000479c3 */ /* 0x000e220000002500 */
[----:B------:R-:W1:Y:S07]  /*0030*/  LDCU UR5, c[0x0][0x38c] ;  /* 0x00007180ff0577ac */ /* 0x000e6e0008000800 */
[----:B------:R-:W0:Y:S02]  /*0040*/  LDC R5, c[0x0][0x360] ;  /* 0x0000d800ff057b82 */ /* 0x000e240000000800 */
[----:B0-----:R-:W-:-:S05]  /*0050*/  IMAD R5, R5, UR4, R0 ;  /* 0x0000000405057c24 */ /* 0x001fca000f8e0200 */
[----:B-1----:R-:W-:-:S13]  /*0060*/  ISETP.GE.AND P0, PT, R5, UR5, PT ;  /* 0x0000000505007c0c */ /* 0x002fda000bf06270 */
[----:B------:R-:W-:Y:S05]  /*0070*/  @P0 EXIT ;  /* 0x000000000000094d */ /* 0x000fea0003800000 */
[----:B------:R-:W0:Y:S01]  /*0080*/  LDC.64 R2, c[0x0][0x380] ;  /* 0x0000e000ff027b82 */ /* 0x000e220000000a00 */
[----:B------:R-:W1:Y:S01]  /*0090*/  LDCU.64 UR4, c[0x0][0x358] ;  /* 0x00006b00ff0477ac */ /* 0x000e620008000a00 */
[----:B------:R-:W2:Y:S01]  /*00a0*/  LDCU UR6, c[0x0][0x388] ;  /* 0x00007100ff0677ac */ /* 0x000ea20008000800 */
[----:B0-----:R-:W-:-:S05]  /*00b0*/  IMAD.WIDE R2, R5, 0x4, R2 ;  /* 0x0000000405027825 */ /* 0x001fca00078e0202 */
[----:B-1----:R-:W2:Y:S02]  /*00c0*/  LDG.E R0, desc[UR4][R2.64] ;  /* 0x0000000402007981 */ /* 0x002ea4000c1e1900 */
[----:B--2---:R-:W-:-:S05]  /*00d0*/  FMUL R5, R0, UR6 ;  /* 0x0000000600057c20 */ /* 0x004fca0008400000 */
[----:B------:R-:W-:Y:S01]  /*00e0*/  STG.E desc[UR4][R2.64], R5 ;  /* 0x0000000502007986 */ /* 0x000fe2000c101904 */
[----:B------:R-:W-:Y:S05]  /*00f0*/  EXIT ;  /* 0x000000000000794d */ /* 0x000fea0003800000 */
.L_x_0:
[----:B------:R-:W-:-:S00]  /*0100*/  BRA `(.L_x_0) ;  /* 0xfffffffc00fc7947 */ /* 0x000fc0000383ffff */
[----:B------:R-:W-:-:S00]  /*0110*/  NOP ;  /* 0x0000000000007918 */ /* 0x000fc00000000000 */
        /* <DEDUP_REMOVED lines=14> */
.L_x_1:


//--------------------- .nv.shared.reserved.0     --------------------------
	.section	.nv.shared.reserved.0,"aw",@nobits
	.weak		__nv_reservedSMEM_offset_0_alias
	.size		__nv_reservedSMEM_offset_0_alias, 0, 64
	.other		__nv_reservedSMEM_offset_0_alias,@"STO_CUDA_RESERVED_SHARED STV_DEFAULT"
__nv_reservedSMEM_offset_0_alias:
	.zero		0
	.zero		64


//--------------------- .nv.constant0._Z12scale_kernelPffi --------------------------
	.section	.nv.constant0._Z12scale_kernelPffi,"a",@progbits
	.sectionflags	@""
	.align	4
.nv.constant0._Z12scale_kernelPffi:
	.zero		912


//--------------------- SYMBOLS --------------------------

	.type		.nv.reservedSmem.offset0,@object
	.size		.nv.reservedSmem.offset0,0x4
